//
// Generated by NVIDIA NVVM Compiler
//
// Compiler Build ID: CL-36424714
// Cuda compilation tools, release 13.0, V13.0.88
// Based on NVVM 20.0.0
//

.version 9.0
.target sm_100
.address_size 64

	// .globl	_Z28Kogge_Stone_Exclusive_KernelPdS_j
.extern .shared .align 16 .b8 SharedMem[];

.visible .entry _Z28Kogge_Stone_Exclusive_KernelPdS_j(
	.param .u64 .ptr .align 1 _Z28Kogge_Stone_Exclusive_KernelPdS_j_param_0,
	.param .u64 .ptr .align 1 _Z28Kogge_Stone_Exclusive_KernelPdS_j_param_1,
	.param .u32 _Z28Kogge_Stone_Exclusive_KernelPdS_j_param_2
)
{
	.reg .pred 	%p<9>;
	.reg .b32 	%r<18>;
	.reg .b64 	%rd<9>;
	.reg .b64 	%fd<12>;

	ld.param.u64 	%rd1, [_Z28Kogge_Stone_Exclusive_KernelPdS_j_param_0];
	ld.param.u64 	%rd2, [_Z28Kogge_Stone_Exclusive_KernelPdS_j_param_1];
	ld.param.u32 	%r7, [_Z28Kogge_Stone_Exclusive_KernelPdS_j_param_2];
	mov.u32 	%r1, %ntid.x;
	mov.u32 	%r8, %ctaid.x;
	mov.u32 	%r2, %tid.x;
	mad.lo.s32 	%r3, %r1, %r8, %r2;
	setp.ge.u32 	%p1, %r3, %r7;
	setp.eq.s32 	%p2, %r2, 0;
	mov.f64 	%fd10, 0d0000000000000000;
	or.pred  	%p3, %p2, %p1;
	@%p3 bra 	$L__BB0_2;
	cvta.to.global.u64 	%rd3, %rd1;
	add.s32 	%r9, %r3, -1;
	mul.wide.u32 	%rd4, %r9, 8;
	add.s64 	%rd5, %rd3, %rd4;
	ld.global.f64 	%fd10, [%rd5];
$L__BB0_2:
	shl.b32 	%r10, %r2, 3;
	mov.u32 	%r11, SharedMem;
	add.s32 	%r4, %r11, %r10;
	st.shared.f64 	[%r4], %fd10;
	setp.lt.u32 	%p4, %r1, 2;
	@%p4 bra 	$L__BB0_9;
	mov.b32 	%r17, 1;
$L__BB0_4:
	bar.sync 	0;
	setp.lt.u32 	%p5, %r2, %r17;
	mov.f64 	%fd11, 0d0000000000000000;
	@%p5 bra 	$L__BB0_6;
	ld.shared.f64 	%fd7, [%r4];
	sub.s32 	%r13, %r2, %r17;
	shl.b32 	%r14, %r13, 3;
	add.s32 	%r16, %r11, %r14;
	ld.shared.f64 	%fd8, [%r16];
	add.f64 	%fd11, %fd7, %fd8;
$L__BB0_6:
	setp.lt.u32 	%p6, %r2, %r17;
	bar.sync 	0;
	@%p6 bra 	$L__BB0_8;
	st.shared.f64 	[%r4], %fd11;
$L__BB0_8:
	shl.b32 	%r17, %r17, 1;
	setp.lt.u32 	%p7, %r17, %r1;
	@%p7 bra 	$L__BB0_4;
$L__BB0_9:
	setp.ge.u32 	%p8, %r3, %r7;
	@%p8 bra 	$L__BB0_11;
	ld.shared.f64 	%fd9, [%r4];
	cvta.to.global.u64 	%rd6, %rd2;
	mul.wide.u32 	%rd7, %r3, 8;
	add.s64 	%rd8, %rd6, %rd7;
	st.global.f64 	[%rd8], %fd9;
$L__BB0_11:
	ret;

}


// ===== COMPILED SASS (sm_100) =====

	.target	sm_100

	.elftype	@"ET_EXEC"


//--------------------- .note.nv.tkinfo           --------------------------
	.section	.note.nv.tkinfo,"",@"SHT_NOTE"
	.sectionflags	@"SHF_NOTE_NV_TKINFO"
	.tkinfo
        /*0018*/ 	.word	0x00000002
        /*0030*/ 	.string	""
        /*0030*/ 	.string	"ptxas"
        /*0030*/ 	.string	"Cuda compilation tools, release 13.0, V13.0.88"
        /*0030*/ 	.string	"Build cuda_13.0.r13.0/compiler.36424714_0"
        /*0030*/ 	.string	"-arch sm_100 -m 64 "



//--------------------- .note.nv.cuinfo           --------------------------
	.section	.note.nv.cuinfo,"",@"SHT_NOTE"
	.sectionflags	@"SHF_NOTE_NV_CUINFO"
        /*0018*/ 	.short	0x0002
        /*001a*/ 	.short	0x0064
        /*001c*/ 	.short	0x0082
	.zero		2


//--------------------- .nv.info                  --------------------------
	.section	.nv.info,"",@"SHT_CUDA_INFO"
	.align	4


	//----- nvinfo : EIATTR_REGCOUNT
	.align		4
        /*0000*/ 	.byte	0x04, 0x2f
        /*0002*/ 	.short	(.L_1 - .L_0)
	.align		4
.L_0:
        /*0004*/ 	.word	index@(_Z28Kogge_Stone_Exclusive_KernelPdS_j)
        /*0008*/ 	.word	0x0000000e


	//----- nvinfo : EIATTR_FRAME_SIZE
	.align		4
.L_1:
        /*000c*/ 	.byte	0x04, 0x11
        /*000e*/ 	.short	(.L_3 - .L_2)
	.align		4
.L_2:
        /*0010*/ 	.word	index@(_Z28Kogge_Stone_Exclusive_KernelPdS_j)
        /*0014*/ 	.word	0x00000000


	//----- nvinfo : EIATTR_MIN_STACK_SIZE
	.align		4
.L_3:
        /*0018*/ 	.byte	0x04, 0x12
        /*001a*/ 	.short	(.L_5 - .L_4)
	.align		4
.L_4:
        /*001c*/ 	.word	index@(_Z28Kogge_Stone_Exclusive_KernelPdS_j)
        /*0020*/ 	.word	0x00000000
.L_5:


//--------------------- .nv.compat                --------------------------
	.section	.nv.compat,"",@"SHT_CUDA_COMPAT_INFO"
	.align	4
        /*0000*/ 	.byte	0x02, 0x09, 0x00, 0x00, 0x02, 0x02, 0x01, 0x00, 0x02, 0x05, 0x05, 0x00, 0x03, 0x07, 0x01, 0x01
        /*0010*/ 	.byte	0x02, 0x03, 0x00, 0x00, 0x02, 0x06, 0x01, 0x00, 0x04, 0x0b, 0x08, 0x00, 0x01, 0x00, 0x00, 0x00
        /*0020*/ 	.byte	0x00, 0x00, 0x00, 0x00


//--------------------- .nv.info._Z28Kogge_Stone_Exclusive_KernelPdS_j --------------------------
	.section	.nv.info._Z28Kogge_Stone_Exclusive_KernelPdS_j,"",@"SHT_CUDA_INFO"
	.sectionflags	@""
	.align	4


	//----- nvinfo : EIATTR_CUDA_API_VERSION
	.align		4
        /*0000*/ 	.byte	0x04, 0x37
        /*0002*/ 	.short	(.L_7 - .L_6)
.L_6:
        /*0004*/ 	.word	0x00000082


	//----- nvinfo : EIATTR_KPARAM_INFO
	.align		4
.L_7:
        /*0008*/ 	.byte	0x04, 0x17
        /*000a*/ 	.short	(.L_9 - .L_8)
.L_8:
        /*000c*/ 	.word	0x00000000
        /*0010*/ 	.short	0x0002
        /*0012*/ 	.short	0x0010
        /*0014*/ 	.byte	0x00, 0xf0, 0x11, 0x00


	//----- nvinfo : EIATTR_KPARAM_INFO
	.align		4
.L_9:
        /*0018*/ 	.byte	0x04, 0x17
        /*001a*/ 	.short	(.L_11 - .L_10)
.L_10:
        /*001c*/ 	.word	0x00000000
        /*0020*/ 	.short	0x0001
        /*0022*/ 	.short	0x0008
        /*0024*/ 	.byte	0x00, 0xf5, 0x21, 0x00


	//----- nvinfo : EIATTR_KPARAM_INFO
	.align		4
.L_11:
        /*0028*/ 	.byte	0x04, 0x17
        /*002a*/ 	.short	(.L_13 - .L_12)
.L_12:
        /*002c*/ 	.word	0x00000000
        /*0030*/ 	.short	0x0000
        /*0032*/ 	.short	0x0000
        /*0034*/ 	.byte	0x00, 0xf5, 0x21, 0x00


	//----- nvinfo : EIATTR_SPARSE_MMA_MASK
	.align		4
.L_13:
        /*0038*/ 	.byte	0x03, 0x50
        /*003a*/ 	.short	0x0000


	//----- nvinfo : EIATTR_MAXREG_COUNT
	.align		4
        /*003c*/ 	.byte	0x03, 0x1b
        /*003e*/ 	.short	0x00ff


	//----- nvinfo : EIATTR_NUM_BARRIERS
	.align		4
        /*0040*/ 	.byte	0x02, 0x4c
        /*0042*/ 	.byte	0x01
	.zero		1


	//----- nvinfo : EIATTR_MERCURY_ISA_VERSION
	.align		4
        /*0044*/ 	.byte	0x03, 0x5f
        /*0046*/ 	.short	0x0101


	//----- nvinfo : EIATTR_VRC_CTA_INIT_COUNT
	.align		4
        /*0048*/ 	.byte	0x02, 0x4a
	.zero		1
	.zero		1


	//----- nvinfo : EIATTR_EXIT_INSTR_OFFSETS
	.align		4
        /*004c*/ 	.byte	0x04, 0x1c
        /*004e*/ 	.short	(.L_15 - .L_14)


	//   ....[0]....
.L_14:
        /*0050*/ 	.word	0x00000250


	//   ....[1]....
        /*0054*/ 	.word	0x000002a0


	//----- nvinfo : EIATTR_CBANK_PARAM_SIZE
	.align		4
.L_15:
        /*0058*/ 	.byte	0x03, 0x19
        /*005a*/ 	.short	0x0014


	//----- nvinfo : EIATTR_PARAM_CBANK
	.align		4
        /*005c*/ 	.byte	0x04, 0x0a
        /*005e*/ 	.short	(.L_17 - .L_16)
	.align		4
.L_16:
        /*0060*/ 	.word	index@(.nv.constant0._Z28Kogge_Stone_Exclusive_KernelPdS_j)
        /*0064*/ 	.short	0x0380
        /*0066*/ 	.short	0x0014


	//----- nvinfo : EIATTR_SW_WAR
	.align		4
.L_17:
        /*0068*/ 	.byte	0x04, 0x36
        /*006a*/ 	.short	(.L_19 - .L_18)
.L_18:
        /*006c*/ 	.word	0x00000008
.L_19:


//--------------------- .nv.callgraph             --------------------------
	.section	.nv.callgraph,"",@"SHT_CUDA_CALLGRAPH"
	.align	4
	.sectionentsize	8
	.align		4
        /*0000*/ 	.word	0x00000000
	.align		4
        /*0004*/ 	.word	0xffffffff
	.align		4
        /*0008*/ 	.word	0x00000000
	.align		4
        /*000c*/ 	.word	0xfffffffe
	.align		4
        /*0010*/ 	.word	0x00000000
	.align		4
        /*0014*/ 	.word	0xfffffffd
	.align		4
        /*0018*/ 	.word	0x00000000
	.align		4
        /*001c*/ 	.word	0xfffffffc


//--------------------- .text._Z28Kogge_Stone_Exclusive_KernelPdS_j --------------------------
	.section	.text._Z28Kogge_Stone_Exclusive_KernelPdS_j,"ax",@progbits
	.align	128
        .global         _Z28Kogge_Stone_Exclusive_KernelPdS_j
        .type           _Z28Kogge_Stone_Exclusive_KernelPdS_j,@function
        .size           _Z28Kogge_Stone_Exclusive_KernelPdS_j,(.L_x_3 - _Z28Kogge_Stone_Exclusive_KernelPdS_j)
        .other          _Z28Kogge_Stone_Exclusive_KernelPdS_j,@"STO_CUDA_ENTRY STV_DEFAULT"
_Z28Kogge_Stone_Exclusive_KernelPdS_j:
.text._Z28Kogge_Stone_Exclusive_KernelPdS_j:
[----:B------:R-:W-:Y:S01]  /*0000*/  LDC R1, c[0x0][0x37c] ;  /* 0x0000df00ff017b82 */ /* 0x000fe20000000800 */
[----:B------:R-:W0:Y:S01]  /*0010*/  S2R R9, SR_CTAID.X ;  /* 0x0000000000097919 */ /* 0x000e220000002500 */
[----:B------:R-:W0:Y:S01]  /*0020*/  LDCU UR8, c[0x0][0x360] ;  /* 0x00006c00ff0877ac */ /* 0x000e220008000800 */
[----:B------:R-:W-:Y:S01]  /*0030*/  CS2R R2, SRZ ;  /* 0x0000000000027805 */ /* 0x000fe2000001ff00 */
[----:B------:R-:W0:Y:S01]  /*0040*/  S2R R8, SR_TID.X ;  /* 0x0000000000087919 */ /* 0x000e220000002100 */
[----:B------:R-:W1:Y:S01]  /*0050*/  LDCU UR4, c[0x0][0x390] ;  /* 0x00007200ff0477ac */ /* 0x000e620008000800 */
[----:B------:R-:W2:Y:S01]  /*0060*/  LDCU.64 UR6, c[0x0][0x358] ;  /* 0x00006b00ff0677ac */ /* 0x000ea20008000a00 */
[----:B0-----:R-:W-:-:S05]  /*0070*/  IMAD R9, R9, UR8, R8 ;  /* 0x0000000809097c24 */ /* 0x001fca000f8e0208 */
[----:B-1----:R-:W-:-:S04]  /*0080*/  ISETP.GE.U32.AND P0, PT, R9, UR4, PT ;  /* 0x0000000409007c0c */ /* 0x002fc8000bf06070 */
[----:B------:R-:W-:-:S13]  /*0090*/  ISETP.EQ.OR P0, PT, R8, RZ, P0 ;  /* 0x000000ff0800720c */ /* 0x000fda0000702670 */
[----:B------:R-:W0:Y:S01]  /*00a0*/  @!P0 LDC.64 R4, c[0x0][0x380] ;  /* 0x0000e000ff048b82 */ /* 0x000e220000000a00 */
[----:B------:R-:W-:-:S04]  /*00b0*/  @!P0 VIADD R7, R9, 0xffffffff ;  /* 0xffffffff09078836 */ /* 0x000fc80000000000 */
[----:B0-----:R-:W-:-:S05]  /*00c0*/  @!P0 IMAD.WIDE.U32 R4, R7, 0x8, R4 ;  /* 0x0000000807048825 */ /* 0x001fca00078e0004 */
[----:B--2---:R-:W2:Y:S01]  /*00d0*/  @!P0 LDG.E.64 R2, desc[UR6][R4.64] ;  /* 0x0000000604028981 */ /* 0x004ea2000c1e1b00 */
[----:B------:R-:W0:Y:S01]  /*00e0*/  S2UR UR5, SR_CgaCtaId ;  /* 0x00000000000579c3 */ /* 0x000e220000008800 */
[----:B------:R-:W-:Y:S01]  /*00f0*/  UMOV UR4, 0x400 ;  /* 0x0000040000047882 */ /* 0x000fe20000000000 */
[----:B------:R-:W-:Y:S02]  /*0100*/  UISETP.GE.U32.AND UP0, UPT, UR8, 0x2, UPT ;  /* 0x000000020800788c */ /* 0x000fe4000bf06070 */
[----:B0-----:R-:W-:-:S06]  /*0110*/  ULEA UR4, UR5, UR4, 0x18 ;  /* 0x0000000405047291 */ /* 0x001fcc000f8ec0ff */
[----:B------:R-:W-:-:S05]  /*0120*/  LEA R11, R8, UR4, 0x3 ;  /* 0x00000004080b7c11 */ /* 0x000fca000f8e18ff */
[----:B--2---:R0:W-:Y:S01]  /*0130*/  STS.64 [R11], R2 ;  /* 0x000000020b007388 */ /* 0x0041e20000000a00 */
[----:B------:R-:W-:Y:S05]  /*0140*/  BRA.U !UP0, `(.L_x_0) ;  /* 0x0000000108387547 */ /* 0x000fea000b800000 */
[----:B------:R-:W-:-:S05]  /*0150*/  UMOV UR5, 0x1 ;  /* 0x0000000100057882 */ /* 0x000fca0000000000 */
.L_x_1:
[----:B------:R-:W-:Y:S01]  /*0160*/  BAR.SYNC.DEFER_BLOCKING 0x0 ;  /* 0x0000000000007b1d */ /* 0x000fe20000010000 */
[----:B------:R-:W-:Y:S02]  /*0170*/  ISETP.GE.U32.AND P0, PT, R8, UR5, PT ;  /* 0x0000000508007c0c */ /* 0x000fe4000bf06070 */
[----:B01----:R-:W-:-:S11]  /*0180*/  CS2R R2, SRZ ;  /* 0x0000000000027805 */ /* 0x003fd6000001ff00 */
[----:B------:R-:W-:Y:S01]  /*0190*/  @P0 VIADD R0, R8, -UR5 ;  /* 0x8000000508000c36 */ /* 0x000fe20008000000 */
[----:B------:R-:W-:-:S04]  /*01a0*/  USHF.L.U32 UR5, UR5, 0x1, URZ ;  /* 0x0000000105057899 */ /* 0x000fc800080006ff */
[----:B------:R-:W-:Y:S01]  /*01b0*/  @P0 LEA R0, R0, UR4, 0x3 ;  /* 0x0000000400000c11 */ /* 0x000fe2000f8e18ff */
[----:B------:R-:W-:Y:S01]  /*01c0*/  UISETP.GE.U32.AND UP0, UPT, UR5, UR8, UPT ;  /* 0x000000080500728c */ /* 0x000fe2000bf06070 */
[----:B------:R-:W-:Y:S04]  /*01d0*/  @P0 LDS.64 R4, [R11] ;  /* 0x000000000b040984 */ /* 0x000fe80000000a00 */
[----:B------:R-:W0:Y:S02]  /*01e0*/  @P0 LDS.64 R6, [R0] ;  /* 0x0000000000060984 */ /* 0x000e240000000a00 */
[----:B0-----:R-:W-:Y:S01]  /*01f0*/  @P0 DADD R2, R4, R6 ;  /* 0x0000000004020229 */ /* 0x001fe20000000006 */
[----:B------:R-:W-:Y:S06]  /*0200*/  BAR.SYNC.DEFER_BLOCKING 0x0 ;  /* 0x0000000000007b1d */ /* 0x000fec0000010000 */
[----:B------:R1:W-:Y:S01]  /*0210*/  @P0 STS.64 [R11], R2 ;  /* 0x000000020b000388 */ /* 0x0003e20000000a00 */
[----:B------:R-:W-:Y:S05]  /*0220*/  BRA.U !UP0, `(.L_x_1) ;  /* 0xfffffffd08cc7547 */ /* 0x000fea000b83ffff */
.L_x_0:
[----:B------:R-:W2:Y:S02]  /*0230*/  LDCU UR4, c[0x0][0x390] ;  /* 0x00007200ff0477ac */ /* 0x000ea40008000800 */
[----:B--2---:R-:W-:-:S13]  /*0240*/  ISETP.GE.U32.AND P0, PT, R9, UR4, PT ;  /* 0x0000000409007c0c */ /* 0x004fda000bf06070 */
[----:B------:R-:W-:Y:S05]  /*0250*/  @P0 EXIT ;  /* 0x000000000000094d */ /* 0x000fea0003800000 */
[----:B------:R-:W2:Y:S01]  /*0260*/  LDS.64 R4, [R11] ;  /* 0x000000000b047984 */ /* 0x000ea20000000a00 */
[----:B01----:R-:W0:Y:S02]  /*0270*/  LDC.64 R2, c[0x0][0x388] ;  /* 0x0000e200ff027b82 */ /* 0x003e240000000a00 */
[----:B0-----:R-:W-:-:S05]  /*0280*/  IMAD.WIDE.U32 R2, R9, 0x8, R2 ;  /* 0x0000000809027825 */ /* 0x001fca00078e0002 */
[----:B--2---:R-:W-:Y:S01]  /*0290*/  STG.E.64 desc[UR6][R2.64], R4 ;  /* 0x0000000402007986 */ /* 0x004fe2000c101b06 */
[----:B------:R-:W-:Y:S05]  /*02a0*/  EXIT ;  /* 0x000000000000794d */ /* 0x000fea0003800000 */
.L_x_2:
[----:B------:R-:W-:-:S00]  /*02b0*/  BRA `(.L_x_2) ;  /* 0xfffffffc00fc7947 */ /* 0x000fc0000383ffff */
[----:B------:R-:W-:-:S00]  /*02c0*/  NOP ;  /* 0x0000000000007918 */ /* 0x000fc00000000000 */
        /* <DEDUP_REMOVED lines=11> */
.L_x_3:


//--------------------- .nv.shared._Z28Kogge_Stone_Exclusive_KernelPdS_j --------------------------
	.section	.nv.shared._Z28Kogge_Stone_Exclusive_KernelPdS_j,"aw",@nobits
	.sectionflags	@""
	.align	16
	.zero		1024


//--------------------- .nv.shared.reserved.0     --------------------------
	.section	.nv.shared.reserved.0,"aw",@nobits
	.weak		__nv_reservedSMEM_offset_0_alias
	.size		__nv_reservedSMEM_offset_0_alias, 0, 64
	.other		__nv_reservedSMEM_offset_0_alias,@"STO_CUDA_RESERVED_SHARED STV_DEFAULT"
__nv_reservedSMEM_offset_0_alias:
	.zero		0
	.zero		64


//--------------------- .nv.constant0._Z28Kogge_Stone_Exclusive_KernelPdS_j --------------------------
	.section	.nv.constant0._Z28Kogge_Stone_Exclusive_KernelPdS_j,"a",@progbits
	.sectionflags	@""
	.align	4
.nv.constant0._Z28Kogge_Stone_Exclusive_KernelPdS_j:
	.zero		916


//--------------------- SYMBOLS --------------------------

	.type		.nv.reservedSmem.offset0,@object
	.size		.nv.reservedSmem.offset0,0x4
	.type		.nv.reservedSmem.cap,@object
	.size		.nv.reservedSmem.cap,0x4
